//
// Generated by NVIDIA NVVM Compiler
//
// Compiler Build ID: CL-36424714
// Cuda compilation tools, release 13.0, V13.0.88
// Based on NVVM 20.0.0
//

.version 9.0
.target sm_100
.address_size 64

	// .globl	_Z12countCirclesiP6CirclePi

.visible .entry _Z12countCirclesiP6CirclePi(
	.param .u32 _Z12countCirclesiP6CirclePi_param_0,
	.param .u64 .ptr .align 1 _Z12countCirclesiP6CirclePi_param_1,
	.param .u64 .ptr .align 1 _Z12countCirclesiP6CirclePi_param_2
)
{
	.reg .pred 	%p<12>;
	.reg .b32 	%r<53>;
	.reg .b64 	%rd<13>;

	ld.param.u32 	%r27, [_Z12countCirclesiP6CirclePi_param_0];
	ld.param.u64 	%rd7, [_Z12countCirclesiP6CirclePi_param_1];
	ld.param.u64 	%rd6, [_Z12countCirclesiP6CirclePi_param_2];
	cvta.to.global.u64 	%rd1, %rd7;
	mov.u32 	%r28, %ntid.x;
	mov.u32 	%r29, %ctaid.x;
	mov.u32 	%r30, %tid.x;
	mad.lo.s32 	%r1, %r28, %r29, %r30;
	setp.ge.s32 	%p1, %r1, %r27;
	@%p1 bra 	$L__BB0_14;
	mul.wide.s32 	%rd8, %r1, 12;
	add.s64 	%rd2, %rd1, %rd8;
	ld.global.u32 	%r2, [%rd2];
	ld.global.u32 	%r3, [%rd2+8];
	sub.s32 	%r44, %r2, %r3;
	add.s32 	%r5, %r3, %r2;
	setp.gt.s32 	%p2, %r44, %r5;
	mov.b32 	%r50, 0;
	@%p2 bra 	$L__BB0_13;
	ld.global.u32 	%r6, [%rd2+4];
	sub.s32 	%r7, %r6, %r3;
	add.s32 	%r8, %r3, %r6;
	mul.lo.s32 	%r9, %r3, %r3;
	add.s64 	%rd3, %rd1, 8;
	mov.b32 	%r50, 0;
$L__BB0_3:
	setp.gt.s32 	%p3, %r7, %r8;
	@%p3 bra 	$L__BB0_12;
	sub.s32 	%r33, %r44, %r2;
	mul.lo.s32 	%r12, %r33, %r33;
	mov.u32 	%r46, %r7;
$L__BB0_5:
	sub.s32 	%r34, %r46, %r6;
	mad.lo.s32 	%r35, %r34, %r34, %r12;
	setp.gt.u32 	%p4, %r35, %r9;
	@%p4 bra 	$L__BB0_11;
	setp.lt.s32 	%p5, %r1, 1;
	mov.b32 	%r49, 1;
	@%p5 bra 	$L__BB0_10;
	mov.b32 	%r48, 0;
	mov.u64 	%rd12, %rd3;
$L__BB0_8:
	ld.global.u32 	%r38, [%rd12+-8];
	sub.s32 	%r39, %r44, %r38;
	ld.global.u32 	%r40, [%rd12+-4];
	sub.s32 	%r41, %r46, %r40;
	mul.lo.s32 	%r42, %r39, %r39;
	mad.lo.s32 	%r16, %r41, %r41, %r42;
	ld.global.u32 	%r43, [%rd12];
	mul.lo.s32 	%r17, %r43, %r43;
	setp.gt.u32 	%p6, %r16, %r17;
	add.s32 	%r48, %r48, 1;
	setp.lt.s32 	%p7, %r48, %r1;
	add.s64 	%rd12, %rd12, 12;
	and.pred  	%p8, %p6, %p7;
	@%p8 bra 	$L__BB0_8;
	setp.gt.u32 	%p9, %r16, %r17;
	selp.u32 	%r49, 1, 0, %p9;
$L__BB0_10:
	add.s32 	%r50, %r49, %r50;
$L__BB0_11:
	add.s32 	%r23, %r46, 1;
	setp.lt.s32 	%p10, %r46, %r8;
	mov.u32 	%r46, %r23;
	@%p10 bra 	$L__BB0_5;
$L__BB0_12:
	add.s32 	%r25, %r44, 1;
	setp.lt.s32 	%p11, %r44, %r5;
	mov.u32 	%r44, %r25;
	@%p11 bra 	$L__BB0_3;
$L__BB0_13:
	cvta.to.global.u64 	%rd9, %rd6;
	mul.wide.s32 	%rd10, %r1, 4;
	add.s64 	%rd11, %rd9, %rd10;
	st.global.u32 	[%rd11], %r50;
$L__BB0_14:
	ret;

}


// ===== COMPILED SASS (sm_100) =====

	.target	sm_100

	.elftype	@"ET_EXEC"


//--------------------- .note.nv.tkinfo           --------------------------
	.section	.note.nv.tkinfo,"",@"SHT_NOTE"
	.sectionflags	@"SHF_NOTE_NV_TKINFO"
	.tkinfo
        /*0018*/ 	.word	0x00000002
        /*0030*/ 	.string	""
        /*0030*/ 	.string	"ptxas"
        /*0030*/ 	.string	"Cuda compilation tools, release 13.0, V13.0.88"
        /*0030*/ 	.string	"Build cuda_13.0.r13.0/compiler.36424714_0"
        /*0030*/ 	.string	"-arch sm_100 -m 64 "



//--------------------- .note.nv.cuinfo           --------------------------
	.section	.note.nv.cuinfo,"",@"SHT_NOTE"
	.sectionflags	@"SHF_NOTE_NV_CUINFO"
        /*0018*/ 	.short	0x0002
        /*001a*/ 	.short	0x0064
        /*001c*/ 	.short	0x0082
	.zero		2


//--------------------- .nv.info                  --------------------------
	.section	.nv.info,"",@"SHT_CUDA_INFO"
	.align	4


	//----- nvinfo : EIATTR_REGCOUNT
	.align		4
        /*0000*/ 	.byte	0x04, 0x2f
        /*0002*/ 	.short	(.L_1 - .L_0)
	.align		4
.L_0:
        /*0004*/ 	.word	index@(_Z12countCirclesiP6CirclePi)
        /*0008*/ 	.word	0x00000016


	//----- nvinfo : EIATTR_FRAME_SIZE
	.align		4
.L_1:
        /*000c*/ 	.byte	0x04, 0x11
        /*000e*/ 	.short	(.L_3 - .L_2)
	.align		4
.L_2:
        /*0010*/ 	.word	index@(_Z12countCirclesiP6CirclePi)
        /*0014*/ 	.word	0x00000000


	//----- nvinfo : EIATTR_MIN_STACK_SIZE
	.align		4
.L_3:
        /*0018*/ 	.byte	0x04, 0x12
        /*001a*/ 	.short	(.L_5 - .L_4)
	.align		4
.L_4:
        /*001c*/ 	.word	index@(_Z12countCirclesiP6CirclePi)
        /*0020*/ 	.word	0x00000000
.L_5:


//--------------------- .nv.compat                --------------------------
	.section	.nv.compat,"",@"SHT_CUDA_COMPAT_INFO"
	.align	4
        /*0000*/ 	.byte	0x02, 0x09, 0x00, 0x00, 0x02, 0x02, 0x01, 0x00, 0x02, 0x05, 0x05, 0x00, 0x03, 0x07, 0x01, 0x01
        /*0010*/ 	.byte	0x02, 0x03, 0x00, 0x00, 0x02, 0x06, 0x01, 0x00, 0x04, 0x0b, 0x08, 0x00, 0x09, 0x00, 0x00, 0x00
        /*0020*/ 	.byte	0x00, 0x00, 0x00, 0x00


//--------------------- .nv.info._Z12countCirclesiP6CirclePi --------------------------
	.section	.nv.info._Z12countCirclesiP6CirclePi,"",@"SHT_CUDA_INFO"
	.sectionflags	@""
	.align	4


	//----- nvinfo : EIATTR_CUDA_API_VERSION
	.align		4
        /*0000*/ 	.byte	0x04, 0x37
        /*0002*/ 	.short	(.L_7 - .L_6)
.L_6:
        /*0004*/ 	.word	0x00000082


	//----- nvinfo : EIATTR_KPARAM_INFO
	.align		4
.L_7:
        /*0008*/ 	.byte	0x04, 0x17
        /*000a*/ 	.short	(.L_9 - .L_8)
.L_8:
        /*000c*/ 	.word	0x00000000
        /*0010*/ 	.short	0x0002
        /*0012*/ 	.short	0x0010
        /*0014*/ 	.byte	0x00, 0xf5, 0x21, 0x00


	//----- nvinfo : EIATTR_KPARAM_INFO
	.align		4
.L_9:
        /*0018*/ 	.byte	0x04, 0x17
        /*001a*/ 	.short	(.L_11 - .L_10)
.L_10:
        /*001c*/ 	.word	0x00000000
        /*0020*/ 	.short	0x0001
        /*0022*/ 	.short	0x0008
        /*0024*/ 	.byte	0x00, 0xf5, 0x21, 0x00


	//----- nvinfo : EIATTR_KPARAM_INFO
	.align		4
.L_11:
        /*0028*/ 	.byte	0x04, 0x17
        /*002a*/ 	.short	(.L_13 - .L_12)
.L_12:
        /*002c*/ 	.word	0x00000000
        /*0030*/ 	.short	0x0000
        /*0032*/ 	.short	0x0000
        /*0034*/ 	.byte	0x00, 0xf0, 0x11, 0x00


	//----- nvinfo : EIATTR_SPARSE_MMA_MASK
	.align		4
.L_13:
        /*0038*/ 	.byte	0x03, 0x50
        /*003a*/ 	.short	0x0000


	//----- nvinfo : EIATTR_MAXREG_COUNT
	.align		4
        /*003c*/ 	.byte	0x03, 0x1b
        /*003e*/ 	.short	0x00ff


	//----- nvinfo : EIATTR_MERCURY_ISA_VERSION
	.align		4
        /*0040*/ 	.byte	0x03, 0x5f
        /*0042*/ 	.short	0x0101


	//----- nvinfo : EIATTR_VRC_CTA_INIT_COUNT
	.align		4
        /*0044*/ 	.byte	0x02, 0x4a
	.zero		1
	.zero		1


	//----- nvinfo : EIATTR_EXIT_INSTR_OFFSETS
	.align		4
        /*0048*/ 	.byte	0x04, 0x1c
        /*004a*/ 	.short	(.L_15 - .L_14)


	//   ....[0]....
.L_14:
        /*004c*/ 	.word	0x00000070


	//   ....[1]....
        /*0050*/ 	.word	0x000004d0


	//----- nvinfo : EIATTR_CRS_STACK_SIZE
	.align		4
.L_15:
        /*0054*/ 	.byte	0x04, 0x1e
        /*0056*/ 	.short	(.L_17 - .L_16)
.L_16:
        /*0058*/ 	.word	0x00000000


	//----- nvinfo : EIATTR_CBANK_PARAM_SIZE
	.align		4
.L_17:
        /*005c*/ 	.byte	0x03, 0x19
        /*005e*/ 	.short	0x0018


	//----- nvinfo : EIATTR_PARAM_CBANK
	.align		4
        /*0060*/ 	.byte	0x04, 0x0a
        /*0062*/ 	.short	(.L_19 - .L_18)
	.align		4
.L_18:
        /*0064*/ 	.word	index@(.nv.constant0._Z12countCirclesiP6CirclePi)
        /*0068*/ 	.short	0x0380
        /*006a*/ 	.short	0x0018


	//----- nvinfo : EIATTR_SW_WAR
	.align		4
.L_19:
        /*006c*/ 	.byte	0x04, 0x36
        /*006e*/ 	.short	(.L_21 - .L_20)
.L_20:
        /*0070*/ 	.word	0x00000008
.L_21:


//--------------------- .nv.callgraph             --------------------------
	.section	.nv.callgraph,"",@"SHT_CUDA_CALLGRAPH"
	.align	4
	.sectionentsize	8
	.align		4
        /*0000*/ 	.word	0x00000000
	.align		4
        /*0004*/ 	.word	0xffffffff
	.align		4
        /*0008*/ 	.word	0x00000000
	.align		4
        /*000c*/ 	.word	0xfffffffe
	.align		4
        /*0010*/ 	.word	0x00000000
	.align		4
        /*0014*/ 	.word	0xfffffffd
	.align		4
        /*0018*/ 	.word	0x00000000
	.align		4
        /*001c*/ 	.word	0xfffffffc


//--------------------- .text._Z12countCirclesiP6CirclePi --------------------------
	.section	.text._Z12countCirclesiP6CirclePi,"ax",@progbits
	.align	128
        .global         _Z12countCirclesiP6CirclePi
        .type           _Z12countCirclesiP6CirclePi,@function
        .size           _Z12countCirclesiP6CirclePi,(.L_x_13 - _Z12countCirclesiP6CirclePi)
        .other          _Z12countCirclesiP6CirclePi,@"STO_CUDA_ENTRY STV_DEFAULT"
_Z12countCirclesiP6CirclePi:
.text._Z12countCirclesiP6CirclePi:
[----:B------:R-:W-:Y:S01]  /*0000*/  LDC R1, c[0x0][0x37c] ;  /* 0x0000df00ff017b82 */ /* 0x000fe20000000800 */
[----:B------:R-:W0:Y:S01]  /*0010*/  S2R R0, SR_CTAID.X ;  /* 0x0000000000007919 */ /* 0x000e220000002500 */
[----:B------:R-:W0:Y:S01]  /*0020*/  LDCU UR4, c[0x0][0x360] ;  /* 0x00006c00ff0477ac */ /* 0x000e220008000800 */
[----:B------:R-:W0:Y:S01]  /*0030*/  S2R R3, SR_TID.X ;  /* 0x0000000000037919 */ /* 0x000e220000002100 */
[----:B------:R-:W1:Y:S01]  /*0040*/  LDCU UR5, c[0x0][0x380] ;  /* 0x00007000ff0577ac */ /* 0x000e620008000800 */
[----:B0-----:R-:W-:-:S05]  /*0050*/  IMAD R0, R0, UR4, R3 ;  /* 0x0000000400007c24 */ /* 0x001fca000f8e0203 */
[----:B-1----:R-:W-:-:S13]  /*0060*/  ISETP.GE.AND P0, PT, R0, UR5, PT ;  /* 0x0000000500007c0c */ /* 0x002fda000bf06270 */
[----:B------:R-:W-:Y:S05]  /*0070*/  @P0 EXIT ;  /* 0x000000000000094d */ /* 0x000fea0003800000 */
[----:B------:R-:W0:Y:S01]  /*0080*/  LDC.64 R2, c[0x0][0x388] ;  /* 0x0000e200ff027b82 */ /* 0x000e220000000a00 */
[----:B------:R-:W1:Y:S01]  /*0090*/  LDCU.64 UR4, c[0x0][0x358] ;  /* 0x00006b00ff0477ac */ /* 0x000e620008000a00 */
[----:B0-----:R-:W-:-:S05]  /*00a0*/  IMAD.WIDE R2, R0, 0xc, R2 ;  /* 0x0000000c00027825 */ /* 0x001fca00078e0202 */
[----:B-1----:R-:W2:Y:S04]  /*00b0*/  LDG.E R5, desc[UR4][R2.64] ;  /* 0x0000000402057981 */ /* 0x002ea8000c1e1900 */
[----:B------:R-:W2:Y:S01]  /*00c0*/  LDG.E R12, desc[UR4][R2.64+0x8] ;  /* 0x00000804020c7981 */ /* 0x000ea2000c1e1900 */
[----:B------:R-:W-:Y:S01]  /*00d0*/  BSSY.RECONVERGENT B0, `(.L_x_0) ;  /* 0x000003c000007945 */ /* 0x000fe20003800200 */
[----:B------:R-:W-:Y:S02]  /*00e0*/  HFMA2 R4, -RZ, RZ, 0, 0 ;  /* 0x00000000ff047431 */ /* 0x000fe400000001ff */
[C-C-:B--2---:R-:W-:Y:S02]  /*00f0*/  IMAD.IADD R13, R5.reuse, 0x1, -R12.reuse ;  /* 0x00000001050d7824 */ /* 0x144fe400078e0a0c */
[----:B------:R-:W-:-:S05]  /*0100*/  IMAD.IADD R6, R5, 0x1, R12 ;  /* 0x0000000105067824 */ /* 0x000fca00078e020c */
[----:B------:R-:W-:-:S13]  /*0110*/  ISETP.GT.AND P0, PT, R13, R6, PT ;  /* 0x000000060d00720c */ /* 0x000fda0003f04270 */
[----:B------:R-:W-:Y:S05]  /*0120*/  @P0 BRA `(.L_x_1) ;  /* 0x0000000000d80947 */ /* 0x000fea0003800000 */
[----:B------:R-:W2:Y:S01]  /*0130*/  LDG.E R7, desc[UR4][R2.64+0x4] ;  /* 0x0000040402077981 */ /* 0x000ea2000c1e1900 */
[----:B------:R-:W0:Y:S01]  /*0140*/  LDC.64 R8, c[0x0][0x388] ;  /* 0x0000e200ff087b82 */ /* 0x000e220000000a00 */
[----:B------:R-:W-:Y:S01]  /*0150*/  IMAD R10, R12, R12, RZ ;  /* 0x0000000c0c0a7224 */ /* 0x000fe200078e02ff */
[----:B------:R-:W-:Y:S02]  /*0160*/  MOV R4, RZ ;  /* 0x000000ff00047202 */ /* 0x000fe40000000f00 */
[----:B0-----:R-:W-:-:S05]  /*0170*/  IADD3 R8, P0, PT, R8, 0x8, RZ ;  /* 0x0000000808087810 */ /* 0x001fca0007f1e0ff */
[----:B------:R-:W-:Y:S02]  /*0180*/  IMAD.X R11, RZ, RZ, R9, P0 ;  /* 0x000000ffff0b7224 */ /* 0x000fe400000e0609 */
[----:B--2---:R-:W-:Y:S01]  /*0190*/  IMAD.IADD R9, R7, 0x1, -R12 ;  /* 0x0000000107097824 */ /* 0x004fe200078e0a0c */
[----:B------:R-:W-:-:S07]  /*01a0*/  IADD3 R12, PT, PT, R12, R7, RZ ;  /* 0x000000070c0c7210 */ /* 0x000fce0007ffe0ff */
.L_x_11:
[----:B------:R-:W-:Y:S01]  /*01b0*/  ISETP.GT.AND P0, PT, R9, R12, PT ;  /* 0x0000000c0900720c */ /* 0x000fe20003f04270 */
[----:B------:R-:W-:-:S12]  /*01c0*/  BSSY.RECONVERGENT B1, `(.L_x_2) ;  /* 0x0000029000017945 */ /* 0x000fd80003800200 */
[----:B------:R-:W-:Y:S05]  /*01d0*/  @P0 BRA `(.L_x_3) ;  /* 0x00000000009c0947 */ /* 0x000fea0003800000 */
[----:B------:R-:W-:Y:S01]  /*01e0*/  IMAD.IADD R15, R13, 0x1, -R5 ;  /* 0x000000010d0f7824 */ /* 0x000fe200078e0a05 */
[----:B------:R-:W-:-:S03]  /*01f0*/  MOV R14, R9 ;  /* 0x00000009000e7202 */ /* 0x000fc60000000f00 */
[----:B------:R-:W-:-:S07]  /*0200*/  IMAD R15, R15, R15, RZ ;  /* 0x0000000f0f0f7224 */ /* 0x000fce00078e02ff */
.L_x_10:
[----:B------:R-:W-:Y:S01]  /*0210*/  IMAD.IADD R2, R14, 0x1, -R7 ;  /* 0x000000010e027824 */ /* 0x000fe200078e0a07 */
[----:B------:R-:W-:Y:S03]  /*0220*/  BSSY.RECONVERGENT B2, `(.L_x_4) ;  /* 0x000001f000027945 */ /* 0x000fe60003800200 */
[----:B------:R-:W-:-:S05]  /*0230*/  IMAD R3, R2, R2, R15 ;  /* 0x0000000202037224 */ /* 0x000fca00078e020f */
[----:B------:R-:W-:-:S13]  /*0240*/  ISETP.GT.U32.AND P0, PT, R3, R10, PT ;  /* 0x0000000a0300720c */ /* 0x000fda0003f04070 */
[----:B------:R-:W-:Y:S05]  /*0250*/  @P0 BRA `(.L_x_5) ;  /* 0x00000000006c0947 */ /* 0x000fea0003800000 */
[----:B------:R-:W-:Y:S01]  /*0260*/  ISETP.GE.AND P0, PT, R0, 0x1, PT ;  /* 0x000000010000780c */ /* 0x000fe20003f06270 */
[----:B------:R-:W-:Y:S01]  /*0270*/  BSSY.RECONVERGENT B3, `(.L_x_6) ;  /* 0x0000018000037945 */ /* 0x000fe20003800200 */
[----:B------:R-:W-:-:S11]  /*0280*/  HFMA2 R3, -RZ, RZ, 0, 5.9604644775390625e-08 ;  /* 0x00000001ff037431 */ /* 0x000fd600000001ff */
[----:B------:R-:W-:Y:S05]  /*0290*/  @!P0 BRA `(.L_x_7) ;  /* 0x0000000000548947 */ /* 0x000fea0003800000 */
[----:B------:R-:W-:Y:S01]  /*02a0*/  BSSY.RECONVERGENT B4, `(.L_x_8) ;  /* 0x0000013000047945 */ /* 0x000fe20003800200 */
[----:B------:R-:W-:Y:S01]  /*02b0*/  IMAD.MOV.U32 R17, RZ, RZ, RZ ;  /* 0x000000ffff117224 */ /* 0x000fe200078e00ff */
[----:B------:R-:W-:Y:S01]  /*02c0*/  MOV R16, R8 ;  /* 0x0000000800107202 */ /* 0x000fe20000000f00 */
[----:B------:R-:W-:-:S07]  /*02d0*/  IMAD.MOV.U32 R3, RZ, RZ, R11 ;  /* 0x000000ffff037224 */ /* 0x000fce00078e000b */
.L_x_9:
[----:B------:R-:W-:-:S05]  /*02e0*/  MOV R2, R16 ;  /* 0x0000001000027202 */ /* 0x000fca0000000f00 */
[----:B------:R-:W2:Y:S04]  /*02f0*/  LDG.E R16, desc[UR4][R2.64+-0x8] ;  /* 0xfffff80402107981 */ /* 0x000ea8000c1e1900 */
[----:B------:R-:W3:Y:S04]  /*0300*/  LDG.E R19, desc[UR4][R2.64+-0x4] ;  /* 0xfffffc0402137981 */ /* 0x000ee8000c1e1900 */
[----:B------:R-:W4:Y:S01]  /*0310*/  LDG.E R18, desc[UR4][R2.64] ;  /* 0x0000000402127981 */ /* 0x000f22000c1e1900 */
[----:B------:R-:W-:-:S05]  /*0320*/  VIADD R17, R17, 0x1 ;  /* 0x0000000111117836 */ /* 0x000fca0000000000 */
[----:B------:R-:W-:Y:S01]  /*0330*/  ISETP.LT.AND P2, PT, R17, R0, PT ;  /* 0x000000001100720c */ /* 0x000fe20003f41270 */
[----:B--2---:R-:W-:Y:S01]  /*0340*/  IMAD.IADD R16, R13, 0x1, -R16 ;  /* 0x000000010d107824 */ /* 0x004fe200078e0a10 */
[----:B---3--:R-:W-:-:S03]  /*0350*/  IADD3 R19, PT, PT, -R19, R14, RZ ;  /* 0x0000000e13137210 */ /* 0x008fc60007ffe1ff */
[----:B------:R-:W-:Y:S02]  /*0360*/  IMAD R16, R16, R16, RZ ;  /* 0x0000001010107224 */ /* 0x000fe400078e02ff */
[----:B----4-:R-:W-:Y:S02]  /*0370*/  IMAD R18, R18, R18, RZ ;  /* 0x0000001212127224 */ /* 0x010fe400078e02ff */
[----:B------:R-:W-:Y:S01]  /*0380*/  IMAD R19, R19, R19, R16 ;  /* 0x0000001313137224 */ /* 0x000fe200078e0210 */
[----:B------:R-:W-:-:S04]  /*0390*/  IADD3 R16, P1, PT, R2, 0xc, RZ ;  /* 0x0000000c02107810 */ /* 0x000fc80007f3e0ff */
[----:B------:R-:W-:Y:S02]  /*03a0*/  ISETP.GT.U32.AND P0, PT, R19, R18, PT ;  /* 0x000000121300720c */ /* 0x000fe40003f04070 */
[----:B------:R-:W-:-:S11]  /*03b0*/  IADD3.X R3, PT, PT, RZ, R3, RZ, P1, !PT ;  /* 0x00000003ff037210 */ /* 0x000fd60000ffe4ff */
[----:B------:R-:W-:Y:S05]  /*03c0*/  @P0 BRA P2, `(.L_x_9) ;  /* 0xfffffffc00c40947 */ /* 0x000fea000103ffff */
[----:B------:R-:W-:Y:S05]  /*03d0*/  BSYNC.RECONVERGENT B4 ;  /* 0x0000000000047941 */ /* 0x000fea0003800200 */
.L_x_8:
[----:B------:R-:W-:-:S07]  /*03e0*/  SEL R3, RZ, 0x1, !P0 ;  /* 0x00000001ff037807 */ /* 0x000fce0004000000 */
.L_x_7:
[----:B------:R-:W-:Y:S05]  /*03f0*/  BSYNC.RECONVERGENT B3 ;  /* 0x0000000000037941 */ /* 0x000fea0003800200 */
.L_x_6:
[----:B------:R-:W-:-:S07]  /*0400*/  IMAD.IADD R4, R4, 0x1, R3 ;  /* 0x0000000104047824 */ /* 0x000fce00078e0203 */
.L_x_5:
[----:B------:R-:W-:Y:S05]  /*0410*/  BSYNC.RECONVERGENT B2 ;  /* 0x0000000000027941 */ /* 0x000fea0003800200 */
.L_x_4:
[C---:B------:R-:W-:Y:S02]  /*0420*/  ISETP.GE.AND P0, PT, R14.reuse, R12, PT ;  /* 0x0000000c0e00720c */ /* 0x040fe40003f06270 */
[----:B------:R-:W-:-:S11]  /*0430*/  IADD3 R14, PT, PT, R14, 0x1, RZ ;  /* 0x000000010e0e7810 */ /* 0x000fd60007ffe0ff */
[----:B------:R-:W-:Y:S05]  /*0440*/  @!P0 BRA `(.L_x_10) ;  /* 0xfffffffc00708947 */ /* 0x000fea000383ffff */
.L_x_3:
[----:B------:R-:W-:Y:S05]  /*0450*/  BSYNC.RECONVERGENT B1 ;  /* 0x0000000000017941 */ /* 0x000fea0003800200 */
.L_x_2:
[C---:B------:R-:W-:Y:S01]  /*0460*/  ISETP.GE.AND P0, PT, R13.reuse, R6, PT ;  /* 0x000000060d00720c */ /* 0x040fe20003f06270 */
[----:B------:R-:W-:-:S12]  /*0470*/  VIADD R13, R13, 0x1 ;  /* 0x000000010d0d7836 */ /* 0x000fd80000000000 */
[----:B------:R-:W-:Y:S05]  /*0480*/  @!P0 BRA `(.L_x_11) ;  /* 0xfffffffc00488947 */ /* 0x000fea000383ffff */
.L_x_1:
[----:B------:R-:W-:Y:S05]  /*0490*/  BSYNC.RECONVERGENT B0 ;  /* 0x0000000000007941 */ /* 0x000fea0003800200 */
.L_x_0:
[----:B------:R-:W0:Y:S02]  /*04a0*/  LDC.64 R2, c[0x0][0x390] ;  /* 0x0000e400ff027b82 */ /* 0x000e240000000a00 */
[----:B0-----:R-:W-:-:S05]  /*04b0*/  IMAD.WIDE R2, R0, 0x4, R2 ;  /* 0x0000000400027825 */ /* 0x001fca00078e0202 */
[----:B------:R-:W-:Y:S01]  /*04c0*/  STG.E desc[UR4][R2.64], R4 ;  /* 0x0000000402007986 */ /* 0x000fe2000c101904 */
[----:B------:R-:W-:Y:S05]  /*04d0*/  EXIT ;  /* 0x000000000000794d */ /* 0x000fea0003800000 */
.L_x_12:
[----:B------:R-:W-:-:S00]  /*04e0*/  BRA `(.L_x_12) ;  /* 0xfffffffc00fc7947 */ /* 0x000fc0000383ffff */
[----:B------:R-:W-:-:S00]  /*04f0*/  NOP ;  /* 0x0000000000007918 */ /* 0x000fc00000000000 */
        /* <DEDUP_REMOVED lines=8> */
.L_x_13:


//--------------------- .nv.shared.reserved.0     --------------------------
	.section	.nv.shared.reserved.0,"aw",@nobits
	.weak		__nv_reservedSMEM_offset_0_alias
	.size		__nv_reservedSMEM_offset_0_alias, 0, 64
	.other		__nv_reservedSMEM_offset_0_alias,@"STO_CUDA_RESERVED_SHARED STV_DEFAULT"
__nv_reservedSMEM_offset_0_alias:
	.zero		0
	.zero		64


//--------------------- .nv.constant0._Z12countCirclesiP6CirclePi --------------------------
	.section	.nv.constant0._Z12countCirclesiP6CirclePi,"a",@progbits
	.sectionflags	@""
	.align	4
.nv.constant0._Z12countCirclesiP6CirclePi:
	.zero		920


//--------------------- SYMBOLS --------------------------

	.type		.nv.reservedSmem.offset0,@object
	.size		.nv.reservedSmem.offset0,0x4
